//
// Generated by NVIDIA NVVM Compiler
//
// Compiler Build ID: CL-36424714
// Cuda compilation tools, release 13.0, V13.0.88
// Based on NVVM 20.0.0
//

.version 9.0
.target sm_100
.address_size 64

	// .globl	_Z8vmmul_ssPKfS0_Pfmb

.visible .entry _Z8vmmul_ssPKfS0_Pfmb(
	.param .u64 .ptr .align 1 _Z8vmmul_ssPKfS0_Pfmb_param_0,
	.param .u64 .ptr .align 1 _Z8vmmul_ssPKfS0_Pfmb_param_1,
	.param .u64 .ptr .align 1 _Z8vmmul_ssPKfS0_Pfmb_param_2,
	.param .u64 _Z8vmmul_ssPKfS0_Pfmb_param_3,
	.param .u8 _Z8vmmul_ssPKfS0_Pfmb_param_4
)
{
	.reg .pred 	%p<2>;
	.reg .b16 	%rs<2>;
	.reg .b32 	%r<18>;
	.reg .b32 	%f<4>;
	.reg .b64 	%rd<12>;

	ld.param.u64 	%rd1, [_Z8vmmul_ssPKfS0_Pfmb_param_0];
	ld.param.u64 	%rd2, [_Z8vmmul_ssPKfS0_Pfmb_param_1];
	ld.param.u64 	%rd3, [_Z8vmmul_ssPKfS0_Pfmb_param_2];
	ld.param.u32 	%r1, [_Z8vmmul_ssPKfS0_Pfmb_param_3];
	ld.param.s8 	%rs1, [_Z8vmmul_ssPKfS0_Pfmb_param_4];
	cvta.to.global.u64 	%rd4, %rd3;
	cvta.to.global.u64 	%rd5, %rd2;
	cvta.to.global.u64 	%rd6, %rd1;
	mov.u32 	%r2, %tid.x;
	mov.u32 	%r3, %tid.y;
	mov.u32 	%r4, %ctaid.x;
	mov.u32 	%r5, %ctaid.y;
	mov.u32 	%r6, %ntid.y;
	mad.lo.s32 	%r7, %r6, %r5, %r3;
	mov.u32 	%r8, %ntid.x;
	shl.b32 	%r9, %r4, 8;
	shr.s32 	%r10, %r9, 8;
	mad.lo.s32 	%r11, %r10, %r8, %r2;
	setp.eq.s16 	%p1, %rs1, 0;
	selp.b32 	%r12, %r7, %r11, %p1;
	shl.b32 	%r13, %r7, 8;
	shr.s32 	%r14, %r13, 8;
	shl.b32 	%r15, %r1, 8;
	shr.s32 	%r16, %r15, 8;
	mad.lo.s32 	%r17, %r16, %r14, %r11;
	mul.wide.s32 	%rd7, %r12, 4;
	add.s64 	%rd8, %rd6, %rd7;
	ld.global.f32 	%f1, [%rd8];
	mul.wide.s32 	%rd9, %r17, 4;
	add.s64 	%rd10, %rd5, %rd9;
	ld.global.f32 	%f2, [%rd10];
	mul.f32 	%f3, %f1, %f2;
	add.s64 	%rd11, %rd4, %rd9;
	st.global.f32 	[%rd11], %f3;
	ret;

}
	// .globl	_Z8vmmul_scPKfPK6float2PS1_mb
.visible .entry _Z8vmmul_scPKfPK6float2PS1_mb(
	.param .u64 .ptr .align 1 _Z8vmmul_scPKfPK6float2PS1_mb_param_0,
	.param .u64 .ptr .align 1 _Z8vmmul_scPKfPK6float2PS1_mb_param_1,
	.param .u64 .ptr .align 1 _Z8vmmul_scPKfPK6float2PS1_mb_param_2,
	.param .u64 _Z8vmmul_scPKfPK6float2PS1_mb_param_3,
	.param .u8 _Z8vmmul_scPKfPK6float2PS1_mb_param_4
)
{
	.reg .pred 	%p<2>;
	.reg .b16 	%rs<2>;
	.reg .b32 	%r<18>;
	.reg .b32 	%f<6>;
	.reg .b64 	%rd<12>;

	ld.param.u64 	%rd1, [_Z8vmmul_scPKfPK6float2PS1_mb_param_0];
	ld.param.u64 	%rd2, [_Z8vmmul_scPKfPK6float2PS1_mb_param_1];
	ld.param.u64 	%rd3, [_Z8vmmul_scPKfPK6float2PS1_mb_param_2];
	ld.param.u32 	%r1, [_Z8vmmul_scPKfPK6float2PS1_mb_param_3];
	ld.param.s8 	%rs1, [_Z8vmmul_scPKfPK6float2PS1_mb_param_4];
	cvta.to.global.u64 	%rd4, %rd3;
	cvta.to.global.u64 	%rd5, %rd2;
	cvta.to.global.u64 	%rd6, %rd1;
	mov.u32 	%r2, %tid.x;
	mov.u32 	%r3, %tid.y;
	mov.u32 	%r4, %ctaid.x;
	mov.u32 	%r5, %ctaid.y;
	mov.u32 	%r6, %ntid.y;
	mad.lo.s32 	%r7, %r6, %r5, %r3;
	mov.u32 	%r8, %ntid.x;
	shl.b32 	%r9, %r4, 8;
	shr.s32 	%r10, %r9, 8;
	mad.lo.s32 	%r11, %r10, %r8, %r2;
	setp.eq.s16 	%p1, %rs1, 0;
	selp.b32 	%r12, %r7, %r11, %p1;
	shl.b32 	%r13, %r7, 8;
	shr.s32 	%r14, %r13, 8;
	shl.b32 	%r15, %r1, 8;
	shr.s32 	%r16, %r15, 8;
	mad.lo.s32 	%r17, %r16, %r14, %r11;
	mul.wide.s32 	%rd7, %r17, 8;
	add.s64 	%rd8, %rd4, %rd7;
	mul.wide.s32 	%rd9, %r12, 4;
	add.s64 	%rd10, %rd6, %rd9;
	ld.global.f32 	%f1, [%rd10];
	add.s64 	%rd11, %rd5, %rd7;
	ld.global.v2.f32 	{%f2, %f3}, [%rd11];
	mul.f32 	%f4, %f1, %f2;
	mul.f32 	%f5, %f1, %f3;
	st.global.v2.f32 	[%rd8], {%f4, %f5};
	ret;

}
	// .globl	_Z8vmmul_csPK6float2PKfPS_mb
.visible .entry _Z8vmmul_csPK6float2PKfPS_mb(
	.param .u64 .ptr .align 1 _Z8vmmul_csPK6float2PKfPS_mb_param_0,
	.param .u64 .ptr .align 1 _Z8vmmul_csPK6float2PKfPS_mb_param_1,
	.param .u64 .ptr .align 1 _Z8vmmul_csPK6float2PKfPS_mb_param_2,
	.param .u64 _Z8vmmul_csPK6float2PKfPS_mb_param_3,
	.param .u8 _Z8vmmul_csPK6float2PKfPS_mb_param_4
)
{
	.reg .pred 	%p<2>;
	.reg .b16 	%rs<2>;
	.reg .b32 	%r<18>;
	.reg .b32 	%f<6>;
	.reg .b64 	%rd<13>;

	ld.param.u64 	%rd1, [_Z8vmmul_csPK6float2PKfPS_mb_param_0];
	ld.param.u64 	%rd2, [_Z8vmmul_csPK6float2PKfPS_mb_param_1];
	ld.param.u64 	%rd3, [_Z8vmmul_csPK6float2PKfPS_mb_param_2];
	ld.param.u32 	%r1, [_Z8vmmul_csPK6float2PKfPS_mb_param_3];
	ld.param.s8 	%rs1, [_Z8vmmul_csPK6float2PKfPS_mb_param_4];
	cvta.to.global.u64 	%rd4, %rd3;
	cvta.to.global.u64 	%rd5, %rd1;
	cvta.to.global.u64 	%rd6, %rd2;
	mov.u32 	%r2, %tid.x;
	mov.u32 	%r3, %tid.y;
	mov.u32 	%r4, %ctaid.x;
	mov.u32 	%r5, %ctaid.y;
	mov.u32 	%r6, %ntid.y;
	mad.lo.s32 	%r7, %r6, %r5, %r3;
	mov.u32 	%r8, %ntid.x;
	shl.b32 	%r9, %r4, 8;
	shr.s32 	%r10, %r9, 8;
	mad.lo.s32 	%r11, %r10, %r8, %r2;
	setp.eq.s16 	%p1, %rs1, 0;
	selp.b32 	%r12, %r7, %r11, %p1;
	shl.b32 	%r13, %r7, 8;
	shr.s32 	%r14, %r13, 8;
	shl.b32 	%r15, %r1, 8;
	shr.s32 	%r16, %r15, 8;
	mad.lo.s32 	%r17, %r16, %r14, %r11;
	mul.wide.s32 	%rd7, %r17, 8;
	add.s64 	%rd8, %rd4, %rd7;
	mul.wide.s32 	%rd9, %r17, 4;
	add.s64 	%rd10, %rd6, %rd9;
	ld.global.f32 	%f1, [%rd10];
	mul.wide.s32 	%rd11, %r12, 8;
	add.s64 	%rd12, %rd5, %rd11;
	ld.global.v2.f32 	{%f2, %f3}, [%rd12];
	mul.f32 	%f4, %f1, %f2;
	mul.f32 	%f5, %f1, %f3;
	st.global.v2.f32 	[%rd8], {%f4, %f5};
	ret;

}
	// .globl	_Z8vmmul_ccPK6float2S1_PS_mb
.visible .entry _Z8vmmul_ccPK6float2S1_PS_mb(
	.param .u64 .ptr .align 1 _Z8vmmul_ccPK6float2S1_PS_mb_param_0,
	.param .u64 .ptr .align 1 _Z8vmmul_ccPK6float2S1_PS_mb_param_1,
	.param .u64 .ptr .align 1 _Z8vmmul_ccPK6float2S1_PS_mb_param_2,
	.param .u64 _Z8vmmul_ccPK6float2S1_PS_mb_param_3,
	.param .u8 _Z8vmmul_ccPK6float2S1_PS_mb_param_4
)
{
	.reg .pred 	%p<2>;
	.reg .b16 	%rs<2>;
	.reg .b32 	%r<18>;
	.reg .b32 	%f<10>;
	.reg .b64 	%rd<12>;

	ld.param.u64 	%rd1, [_Z8vmmul_ccPK6float2S1_PS_mb_param_0];
	ld.param.u64 	%rd2, [_Z8vmmul_ccPK6float2S1_PS_mb_param_1];
	ld.param.u64 	%rd3, [_Z8vmmul_ccPK6float2S1_PS_mb_param_2];
	ld.param.u32 	%r1, [_Z8vmmul_ccPK6float2S1_PS_mb_param_3];
	ld.param.s8 	%rs1, [_Z8vmmul_ccPK6float2S1_PS_mb_param_4];
	cvta.to.global.u64 	%rd4, %rd3;
	cvta.to.global.u64 	%rd5, %rd2;
	cvta.to.global.u64 	%rd6, %rd1;
	mov.u32 	%r2, %tid.x;
	mov.u32 	%r3, %tid.y;
	mov.u32 	%r4, %ctaid.x;
	mov.u32 	%r5, %ctaid.y;
	mov.u32 	%r6, %ntid.y;
	mad.lo.s32 	%r7, %r6, %r5, %r3;
	mov.u32 	%r8, %ntid.x;
	shl.b32 	%r9, %r4, 8;
	shr.s32 	%r10, %r9, 8;
	mad.lo.s32 	%r11, %r10, %r8, %r2;
	setp.eq.s16 	%p1, %rs1, 0;
	selp.b32 	%r12, %r7, %r11, %p1;
	shl.b32 	%r13, %r7, 8;
	shr.s32 	%r14, %r13, 8;
	shl.b32 	%r15, %r1, 8;
	shr.s32 	%r16, %r15, 8;
	mad.lo.s32 	%r17, %r16, %r14, %r11;
	mul.wide.s32 	%rd7, %r17, 8;
	add.s64 	%rd8, %rd4, %rd7;
	mul.wide.s32 	%rd9, %r12, 8;
	add.s64 	%rd10, %rd6, %rd9;
	ld.global.v2.f32 	{%f1, %f2}, [%rd10];
	add.s64 	%rd11, %rd5, %rd7;
	ld.global.v2.f32 	{%f3, %f4}, [%rd11];
	mul.f32 	%f5, %f1, %f3;
	mul.f32 	%f6, %f2, %f4;
	sub.f32 	%f7, %f5, %f6;
	mul.f32 	%f8, %f1, %f4;
	fma.rn.f32 	%f9, %f2, %f3, %f8;
	st.global.v2.f32 	[%rd8], {%f7, %f9};
	ret;

}
	// .globl	_Z9vmmuls_ccPK6float2S1_PS_fmb
.visible .entry _Z9vmmuls_ccPK6float2S1_PS_fmb(
	.param .u64 .ptr .align 1 _Z9vmmuls_ccPK6float2S1_PS_fmb_param_0,
	.param .u64 .ptr .align 1 _Z9vmmuls_ccPK6float2S1_PS_fmb_param_1,
	.param .u64 .ptr .align 1 _Z9vmmuls_ccPK6float2S1_PS_fmb_param_2,
	.param .f32 _Z9vmmuls_ccPK6float2S1_PS_fmb_param_3,
	.param .u64 _Z9vmmuls_ccPK6float2S1_PS_fmb_param_4,
	.param .u8 _Z9vmmuls_ccPK6float2S1_PS_fmb_param_5
)
{
	.reg .pred 	%p<2>;
	.reg .b16 	%rs<2>;
	.reg .b32 	%r<18>;
	.reg .b32 	%f<13>;
	.reg .b64 	%rd<12>;

	ld.param.u64 	%rd1, [_Z9vmmuls_ccPK6float2S1_PS_fmb_param_0];
	ld.param.u64 	%rd2, [_Z9vmmuls_ccPK6float2S1_PS_fmb_param_1];
	ld.param.u64 	%rd3, [_Z9vmmuls_ccPK6float2S1_PS_fmb_param_2];
	ld.param.f32 	%f1, [_Z9vmmuls_ccPK6float2S1_PS_fmb_param_3];
	ld.param.u32 	%r1, [_Z9vmmuls_ccPK6float2S1_PS_fmb_param_4];
	ld.param.s8 	%rs1, [_Z9vmmuls_ccPK6float2S1_PS_fmb_param_5];
	cvta.to.global.u64 	%rd4, %rd3;
	cvta.to.global.u64 	%rd5, %rd2;
	cvta.to.global.u64 	%rd6, %rd1;
	mov.u32 	%r2, %tid.x;
	mov.u32 	%r3, %tid.y;
	mov.u32 	%r4, %ctaid.x;
	mov.u32 	%r5, %ctaid.y;
	mov.u32 	%r6, %ntid.y;
	mad.lo.s32 	%r7, %r6, %r5, %r3;
	mov.u32 	%r8, %ntid.x;
	shl.b32 	%r9, %r4, 8;
	shr.s32 	%r10, %r9, 8;
	mad.lo.s32 	%r11, %r10, %r8, %r2;
	setp.eq.s16 	%p1, %rs1, 0;
	selp.b32 	%r12, %r7, %r11, %p1;
	shl.b32 	%r13, %r7, 8;
	shr.s32 	%r14, %r13, 8;
	shl.b32 	%r15, %r1, 8;
	shr.s32 	%r16, %r15, 8;
	mad.lo.s32 	%r17, %r16, %r14, %r11;
	mul.wide.s32 	%rd7, %r17, 8;
	add.s64 	%rd8, %rd4, %rd7;
	mul.wide.s32 	%rd9, %r12, 8;
	add.s64 	%rd10, %rd6, %rd9;
	ld.global.v2.f32 	{%f2, %f3}, [%rd10];
	add.s64 	%rd11, %rd5, %rd7;
	ld.global.v2.f32 	{%f4, %f5}, [%rd11];
	mul.f32 	%f6, %f2, %f4;
	mul.f32 	%f7, %f3, %f5;
	sub.f32 	%f8, %f6, %f7;
	mul.f32 	%f9, %f1, %f8;
	mul.f32 	%f10, %f2, %f5;
	fma.rn.f32 	%f11, %f3, %f4, %f10;
	mul.f32 	%f12, %f1, %f11;
	st.global.v2.f32 	[%rd8], {%f9, %f12};
	ret;

}
	// .globl	_Z10matmuls_ccPK6float2S1_PS_fm
.visible .entry _Z10matmuls_ccPK6float2S1_PS_fm(
	.param .u64 .ptr .align 1 _Z10matmuls_ccPK6float2S1_PS_fm_param_0,
	.param .u64 .ptr .align 1 _Z10matmuls_ccPK6float2S1_PS_fm_param_1,
	.param .u64 .ptr .align 1 _Z10matmuls_ccPK6float2S1_PS_fm_param_2,
	.param .f32 _Z10matmuls_ccPK6float2S1_PS_fm_param_3,
	.param .u64 _Z10matmuls_ccPK6float2S1_PS_fm_param_4
)
{
	.reg .b32 	%r<17>;
	.reg .b32 	%f<13>;
	.reg .b64 	%rd<11>;

	ld.param.u64 	%rd1, [_Z10matmuls_ccPK6float2S1_PS_fm_param_0];
	ld.param.u64 	%rd2, [_Z10matmuls_ccPK6float2S1_PS_fm_param_1];
	ld.param.u64 	%rd3, [_Z10matmuls_ccPK6float2S1_PS_fm_param_2];
	ld.param.f32 	%f1, [_Z10matmuls_ccPK6float2S1_PS_fm_param_3];
	ld.param.u32 	%r1, [_Z10matmuls_ccPK6float2S1_PS_fm_param_4];
	cvta.to.global.u64 	%rd4, %rd3;
	cvta.to.global.u64 	%rd5, %rd2;
	cvta.to.global.u64 	%rd6, %rd1;
	mov.u32 	%r2, %tid.x;
	mov.u32 	%r3, %tid.y;
	mov.u32 	%r4, %ctaid.x;
	mov.u32 	%r5, %ctaid.y;
	mov.u32 	%r6, %ntid.y;
	mad.lo.s32 	%r7, %r6, %r5, %r3;
	mov.u32 	%r8, %ntid.x;
	shl.b32 	%r9, %r4, 8;
	shr.s32 	%r10, %r9, 8;
	mad.lo.s32 	%r11, %r10, %r8, %r2;
	shl.b32 	%r12, %r7, 8;
	shr.s32 	%r13, %r12, 8;
	shl.b32 	%r14, %r1, 8;
	shr.s32 	%r15, %r14, 8;
	mad.lo.s32 	%r16, %r15, %r13, %r11;
	mul.wide.s32 	%rd7, %r16, 8;
	add.s64 	%rd8, %rd4, %rd7;
	add.s64 	%rd9, %rd6, %rd7;
	ld.global.v2.f32 	{%f2, %f3}, [%rd9];
	add.s64 	%rd10, %rd5, %rd7;
	ld.global.v2.f32 	{%f4, %f5}, [%rd10];
	mul.f32 	%f6, %f2, %f4;
	mul.f32 	%f7, %f3, %f5;
	sub.f32 	%f8, %f6, %f7;
	mul.f32 	%f9, %f1, %f8;
	mul.f32 	%f10, %f2, %f5;
	fma.rn.f32 	%f11, %f3, %f4, %f10;
	mul.f32 	%f12, %f1, %f11;
	st.global.v2.f32 	[%rd8], {%f9, %f12};
	ret;

}


// ===== COMPILED SASS (sm_100) =====

	.target	sm_100

	.elftype	@"ET_EXEC"


//--------------------- .note.nv.tkinfo           --------------------------
	.section	.note.nv.tkinfo,"",@"SHT_NOTE"
	.sectionflags	@"SHF_NOTE_NV_TKINFO"
	.tkinfo
        /*0018*/ 	.word	0x00000002
        /*0030*/ 	.string	""
        /*0030*/ 	.string	"ptxas"
        /*0030*/ 	.string	"Cuda compilation tools, release 13.0, V13.0.88"
        /*0030*/ 	.string	"Build cuda_13.0.r13.0/compiler.36424714_0"
        /*0030*/ 	.string	"-arch sm_100 -m 64 "



//--------------------- .note.nv.cuinfo           --------------------------
	.section	.note.nv.cuinfo,"",@"SHT_NOTE"
	.sectionflags	@"SHF_NOTE_NV_CUINFO"
        /*0018*/ 	.short	0x0002
        /*001a*/ 	.short	0x0064
        /*001c*/ 	.short	0x0082
	.zero		2


//--------------------- .nv.info                  --------------------------
	.section	.nv.info,"",@"SHT_CUDA_INFO"
	.align	4


	//----- nvinfo : EIATTR_REGCOUNT
	.align		4
        /*0000*/ 	.byte	0x04, 0x2f
        /*0002*/ 	.short	(.L_1 - .L_0)
	.align		4
.L_0:
        /*0004*/ 	.word	index@(_Z8vmmul_ssPKfS0_Pfmb)
        /*0008*/ 	.word	0x0000000e


	//----- nvinfo : EIATTR_FRAME_SIZE
	.align		4
.L_1:
        /*000c*/ 	.byte	0x04, 0x11
        /*000e*/ 	.short	(.L_3 - .L_2)
	.align		4
.L_2:
        /*0010*/ 	.word	index@(_Z8vmmul_ssPKfS0_Pfmb)
        /*0014*/ 	.word	0x00000000


	//----- nvinfo : EIATTR_REGCOUNT
	.align		4
.L_3:
        /*0018*/ 	.byte	0x04, 0x2f
        /*001a*/ 	.short	(.L_5 - .L_4)
	.align		4
.L_4:
        /*001c*/ 	.word	index@(_Z8vmmul_scPKfPK6float2PS1_mb)
        /*0020*/ 	.word	0x0000000e


	//----- nvinfo : EIATTR_FRAME_SIZE
	.align		4
.L_5:
        /*0024*/ 	.byte	0x04, 0x11
        /*0026*/ 	.short	(.L_7 - .L_6)
	.align		4
.L_6:
        /*0028*/ 	.word	index@(_Z8vmmul_scPKfPK6float2PS1_mb)
        /*002c*/ 	.word	0x00000000


	//----- nvinfo : EIATTR_REGCOUNT
	.align		4
.L_7:
        /*0030*/ 	.byte	0x04, 0x2f
        /*0032*/ 	.short	(.L_9 - .L_8)
	.align		4
.L_8:
        /*0034*/ 	.word	index@(_Z8vmmul_csPK6float2PKfPS_mb)
        /*0038*/ 	.word	0x0000000e


	//----- nvinfo : EIATTR_FRAME_SIZE
	.align		4
.L_9:
        /*003c*/ 	.byte	0x04, 0x11
        /*003e*/ 	.short	(.L_11 - .L_10)
	.align		4
.L_10:
        /*0040*/ 	.word	index@(_Z8vmmul_csPK6float2PKfPS_mb)
        /*0044*/ 	.word	0x00000000


	//----- nvinfo : EIATTR_REGCOUNT
	.align		4
.L_11:
        /*0048*/ 	.byte	0x04, 0x2f
        /*004a*/ 	.short	(.L_13 - .L_12)
	.align		4
.L_12:
        /*004c*/ 	.word	index@(_Z8vmmul_ccPK6float2S1_PS_mb)
        /*0050*/ 	.word	0x0000000e


	//----- nvinfo : EIATTR_FRAME_SIZE
	.align		4
.L_13:
        /*0054*/ 	.byte	0x04, 0x11
        /*0056*/ 	.short	(.L_15 - .L_14)
	.align		4
.L_14:
        /*0058*/ 	.word	index@(_Z8vmmul_ccPK6float2S1_PS_mb)
        /*005c*/ 	.word	0x00000000


	//----- nvinfo : EIATTR_REGCOUNT
	.align		4
.L_15:
        /*0060*/ 	.byte	0x04, 0x2f
        /*0062*/ 	.short	(.L_17 - .L_16)
	.align		4
.L_16:
        /*0064*/ 	.word	index@(_Z9vmmuls_ccPK6float2S1_PS_fmb)
        /*0068*/ 	.word	0x0000000e


	//----- nvinfo : EIATTR_FRAME_SIZE
	.align		4
.L_17:
        /*006c*/ 	.byte	0x04, 0x11
        /*006e*/ 	.short	(.L_19 - .L_18)
	.align		4
.L_18:
        /*0070*/ 	.word	index@(_Z9vmmuls_ccPK6float2S1_PS_fmb)
        /*0074*/ 	.word	0x00000000


	//----- nvinfo : EIATTR_REGCOUNT
	.align		4
.L_19:
        /*0078*/ 	.byte	0x04, 0x2f
        /*007a*/ 	.short	(.L_21 - .L_20)
	.align		4
.L_20:
        /*007c*/ 	.word	index@(_Z10matmuls_ccPK6float2S1_PS_fm)
        /*0080*/ 	.word	0x0000000e


	//----- nvinfo : EIATTR_FRAME_SIZE
	.align		4
.L_21:
        /*0084*/ 	.byte	0x04, 0x11
        /*0086*/ 	.short	(.L_23 - .L_22)
	.align		4
.L_22:
        /*0088*/ 	.word	index@(_Z10matmuls_ccPK6float2S1_PS_fm)
        /*008c*/ 	.word	0x00000000


	//----- nvinfo : EIATTR_MIN_STACK_SIZE
	.align		4
.L_23:
        /*0090*/ 	.byte	0x04, 0x12
        /*0092*/ 	.short	(.L_25 - .L_24)
	.align		4
.L_24:
        /*0094*/ 	.word	index@(_Z10matmuls_ccPK6float2S1_PS_fm)
        /*0098*/ 	.word	0x00000000


	//----- nvinfo : EIATTR_MIN_STACK_SIZE
	.align		4
.L_25:
        /*009c*/ 	.byte	0x04, 0x12
        /*009e*/ 	.short	(.L_27 - .L_26)
	.align		4
.L_26:
        /*00a0*/ 	.word	index@(_Z9vmmuls_ccPK6float2S1_PS_fmb)
        /*00a4*/ 	.word	0x00000000


	//----- nvinfo : EIATTR_MIN_STACK_SIZE
	.align		4
.L_27:
        /*00a8*/ 	.byte	0x04, 0x12
        /*00aa*/ 	.short	(.L_29 - .L_28)
	.align		4
.L_28:
        /*00ac*/ 	.word	index@(_Z8vmmul_ccPK6float2S1_PS_mb)
        /*00b0*/ 	.word	0x00000000


	//----- nvinfo : EIATTR_MIN_STACK_SIZE
	.align		4
.L_29:
        /*00b4*/ 	.byte	0x04, 0x12
        /*00b6*/ 	.short	(.L_31 - .L_30)
	.align		4
.L_30:
        /*00b8*/ 	.word	index@(_Z8vmmul_csPK6float2PKfPS_mb)
        /*00bc*/ 	.word	0x00000000


	//----- nvinfo : EIATTR_MIN_STACK_SIZE
	.align		4
.L_31:
        /*00c0*/ 	.byte	0x04, 0x12
        /*00c2*/ 	.short	(.L_33 - .L_32)
	.align		4
.L_32:
        /*00c4*/ 	.word	index@(_Z8vmmul_scPKfPK6float2PS1_mb)
        /*00c8*/ 	.word	0x00000000


	//----- nvinfo : EIATTR_MIN_STACK_SIZE
	.align		4
.L_33:
        /*00cc*/ 	.byte	0x04, 0x12
        /*00ce*/ 	.short	(.L_35 - .L_34)
	.align		4
.L_34:
        /*00d0*/ 	.word	index@(_Z8vmmul_ssPKfS0_Pfmb)
        /*00d4*/ 	.word	0x00000000
.L_35:


//--------------------- .nv.compat                --------------------------
	.section	.nv.compat,"",@"SHT_CUDA_COMPAT_INFO"
	.align	4
        /*0000*/ 	.byte	0x02, 0x09, 0x00, 0x00, 0x02, 0x02, 0x01, 0x00, 0x02, 0x05, 0x05, 0x00, 0x03, 0x07, 0x01, 0x01
        /*0010*/ 	.byte	0x02, 0x03, 0x00, 0x00, 0x02, 0x06, 0x01, 0x00, 0x04, 0x0b, 0x08, 0x00, 0x09, 0x00, 0x00, 0x00
        /*0020*/ 	.byte	0x00, 0x00, 0x00, 0x00


//--------------------- .nv.info._Z10matmuls_ccPK6float2S1_PS_fm --------------------------
	.section	.nv.info._Z10matmuls_ccPK6float2S1_PS_fm,"",@"SHT_CUDA_INFO"
	.sectionflags	@""
	.align	4


	//----- nvinfo : EIATTR_CUDA_API_VERSION
	.align		4
        /*0000*/ 	.byte	0x04, 0x37
        /*0002*/ 	.short	(.L_37 - .L_36)
.L_36:
        /*0004*/ 	.word	0x00000082


	//----- nvinfo : EIATTR_KPARAM_INFO
	.align		4
.L_37:
        /*0008*/ 	.byte	0x04, 0x17
        /*000a*/ 	.short	(.L_39 - .L_38)
.L_38:
        /*000c*/ 	.word	0x00000000
        /*0010*/ 	.short	0x0004
        /*0012*/ 	.short	0x0020
        /*0014*/ 	.byte	0x00, 0xf0, 0x21, 0x00


	//----- nvinfo : EIATTR_KPARAM_INFO
	.align		4
.L_39:
        /*0018*/ 	.byte	0x04, 0x17
        /*001a*/ 	.short	(.L_41 - .L_40)
.L_40:
        /*001c*/ 	.word	0x00000000
        /*0020*/ 	.short	0x0003
        /*0022*/ 	.short	0x0018
        /*0024*/ 	.byte	0x00, 0xf0, 0x11, 0x00


	//----- nvinfo : EIATTR_KPARAM_INFO
	.align		4
.L_41:
        /*0028*/ 	.byte	0x04, 0x17
        /*002a*/ 	.short	(.L_43 - .L_42)
.L_42:
        /*002c*/ 	.word	0x00000000
        /*0030*/ 	.short	0x0002
        /*0032*/ 	.short	0x0010
        /*0034*/ 	.byte	0x00, 0xf5, 0x21, 0x00


	//----- nvinfo : EIATTR_KPARAM_INFO
	.align		4
.L_43:
        /*0038*/ 	.byte	0x04, 0x17
        /*003a*/ 	.short	(.L_45 - .L_44)
.L_44:
        /*003c*/ 	.word	0x00000000
        /*0040*/ 	.short	0x0001
        /*0042*/ 	.short	0x0008
        /*0044*/ 	.byte	0x00, 0xf5, 0x21, 0x00


	//----- nvinfo : EIATTR_KPARAM_INFO
	.align		4
.L_45:
        /*0048*/ 	.byte	0x04, 0x17
        /*004a*/ 	.short	(.L_47 - .L_46)
.L_46:
        /*004c*/ 	.word	0x00000000
        /*0050*/ 	.short	0x0000
        /*0052*/ 	.short	0x0000
        /*0054*/ 	.byte	0x00, 0xf5, 0x21, 0x00


	//----- nvinfo : EIATTR_SPARSE_MMA_MASK
	.align		4
.L_47:
        /*0058*/ 	.byte	0x03, 0x50
        /*005a*/ 	.short	0x0000


	//----- nvinfo : EIATTR_MAXREG_COUNT
	.align		4
        /*005c*/ 	.byte	0x03, 0x1b
        /*005e*/ 	.short	0x00ff


	//----- nvinfo : EIATTR_MERCURY_ISA_VERSION
	.align		4
        /*0060*/ 	.byte	0x03, 0x5f
        /*0062*/ 	.short	0x0101


	//----- nvinfo : EIATTR_VRC_CTA_INIT_COUNT
	.align		4
        /*0064*/ 	.byte	0x02, 0x4a
	.zero		1
	.zero		1


	//----- nvinfo : EIATTR_EXIT_INSTR_OFFSETS
	.align		4
        /*0068*/ 	.byte	0x04, 0x1c
        /*006a*/ 	.short	(.L_49 - .L_48)


	//   ....[0]....
.L_48:
        /*006c*/ 	.word	0x00000220


	//----- nvinfo : EIATTR_CBANK_PARAM_SIZE
	.align		4
.L_49:
        /*0070*/ 	.byte	0x03, 0x19
        /*0072*/ 	.short	0x0028


	//----- nvinfo : EIATTR_PARAM_CBANK
	.align		4
        /*0074*/ 	.byte	0x04, 0x0a
        /*0076*/ 	.short	(.L_51 - .L_50)
	.align		4
.L_50:
        /*0078*/ 	.word	index@(.nv.constant0._Z10matmuls_ccPK6float2S1_PS_fm)
        /*007c*/ 	.short	0x0380
        /*007e*/ 	.short	0x0028


	//----- nvinfo : EIATTR_SW_WAR
	.align		4
.L_51:
        /*0080*/ 	.byte	0x04, 0x36
        /*0082*/ 	.short	(.L_53 - .L_52)
.L_52:
        /*0084*/ 	.word	0x00000008
.L_53:


//--------------------- .nv.info._Z9vmmuls_ccPK6float2S1_PS_fmb --------------------------
	.section	.nv.info._Z9vmmuls_ccPK6float2S1_PS_fmb,"",@"SHT_CUDA_INFO"
	.sectionflags	@""
	.align	4


	//----- nvinfo : EIATTR_CUDA_API_VERSION
	.align		4
        /*0000*/ 	.byte	0x04, 0x37
        /*0002*/ 	.short	(.L_55 - .L_54)
.L_54:
        /*0004*/ 	.word	0x00000082


	//----- nvinfo : EIATTR_KPARAM_INFO
	.align		4
.L_55:
        /*0008*/ 	.byte	0x04, 0x17
        /*000a*/ 	.short	(.L_57 - .L_56)
.L_56:
        /*000c*/ 	.word	0x00000000
        /*0010*/ 	.short	0x0005
        /*0012*/ 	.short	0x0028
        /*0014*/ 	.byte	0x00, 0xf0, 0x05, 0x00


	//----- nvinfo : EIATTR_KPARAM_INFO
	.align		4
.L_57:
        /*0018*/ 	.byte	0x04, 0x17
        /*001a*/ 	.short	(.L_59 - .L_58)
.L_58:
        /*001c*/ 	.word	0x00000000
        /*0020*/ 	.short	0x0004
        /*0022*/ 	.short	0x0020
        /*0024*/ 	.byte	0x00, 0xf0, 0x21, 0x00


	//----- nvinfo : EIATTR_KPARAM_INFO
	.align		4
.L_59:
        /*0028*/ 	.byte	0x04, 0x17
        /*002a*/ 	.short	(.L_61 - .L_60)
.L_60:
        /*002c*/ 	.word	0x00000000
        /*0030*/ 	.short	0x0003
        /*0032*/ 	.short	0x0018
        /*0034*/ 	.byte	0x00, 0xf0, 0x11, 0x00


	//----- nvinfo : EIATTR_KPARAM_INFO
	.align		4
.L_61:
        /*0038*/ 	.byte	0x04, 0x17
        /*003a*/ 	.short	(.L_63 - .L_62)
.L_62:
        /*003c*/ 	.word	0x00000000
        /*0040*/ 	.short	0x0002
        /*0042*/ 	.short	0x0010
        /*0044*/ 	.byte	0x00, 0xf5, 0x21, 0x00


	//----- nvinfo : EIATTR_KPARAM_INFO
	.align		4
.L_63:
        /*0048*/ 	.byte	0x04, 0x17
        /*004a*/ 	.short	(.L_65 - .L_64)
.L_64:
        /*004c*/ 	.word	0x00000000
        /*0050*/ 	.short	0x0001
        /*0052*/ 	.short	0x0008
        /*0054*/ 	.byte	0x00, 0xf5, 0x21, 0x00


	//----- nvinfo : EIATTR_KPARAM_INFO
	.align		4
.L_65:
        /*0058*/ 	.byte	0x04, 0x17
        /*005a*/ 	.short	(.L_67 - .L_66)
.L_66:
        /*005c*/ 	.word	0x00000000
        /*0060*/ 	.short	0x0000
        /*0062*/ 	.short	0x0000
        /*0064*/ 	.byte	0x00, 0xf5, 0x21, 0x00


	//----- nvinfo : EIATTR_SPARSE_MMA_MASK
	.align		4
.L_67:
        /*0068*/ 	.byte	0x03, 0x50
        /*006a*/ 	.short	0x0000


	//----- nvinfo : EIATTR_MAXREG_COUNT
	.align		4
        /*006c*/ 	.byte	0x03, 0x1b
        /*006e*/ 	.short	0x00ff


	//----- nvinfo : EIATTR_MERCURY_ISA_VERSION
	.align		4
        /*0070*/ 	.byte	0x03, 0x5f
        /*0072*/ 	.short	0x0101


	//----- nvinfo : EIATTR_VRC_CTA_INIT_COUNT
	.align		4
        /*0074*/ 	.byte	0x02, 0x4a
	.zero		1
	.zero		1


	//----- nvinfo : EIATTR_EXIT_INSTR_OFFSETS
	.align		4
        /*0078*/ 	.byte	0x04, 0x1c
        /*007a*/ 	.short	(.L_69 - .L_68)


	//   ....[0]....
.L_68:
        /*007c*/ 	.word	0x00000270


	//----- nvinfo : EIATTR_CBANK_PARAM_SIZE
	.align		4
.L_69:
        /*0080*/ 	.byte	0x03, 0x19
        /*0082*/ 	.short	0x0029


	//----- nvinfo : EIATTR_PARAM_CBANK
	.align		4
        /*0084*/ 	.byte	0x04, 0x0a
        /*0086*/ 	.short	(.L_71 - .L_70)
	.align		4
.L_70:
        /*0088*/ 	.word	index@(.nv.constant0._Z9vmmuls_ccPK6float2S1_PS_fmb)
        /*008c*/ 	.short	0x0380
        /*008e*/ 	.short	0x0029


	//----- nvinfo : EIATTR_SW_WAR
	.align		4
.L_71:
        /*0090*/ 	.byte	0x04, 0x36
        /*0092*/ 	.short	(.L_73 - .L_72)
.L_72:
        /*0094*/ 	.word	0x00000008
.L_73:


//--------------------- .nv.info._Z8vmmul_ccPK6float2S1_PS_mb --------------------------
	.section	.nv.info._Z8vmmul_ccPK6float2S1_PS_mb,"",@"SHT_CUDA_INFO"
	.sectionflags	@""
	.align	4


	//----- nvinfo : EIATTR_CUDA_API_VERSION
	.align		4
        /*0000*/ 	.byte	0x04, 0x37
        /*0002*/ 	.short	(.L_75 - .L_74)
.L_74:
        /*0004*/ 	.word	0x00000082


	//----- nvinfo : EIATTR_KPARAM_INFO
	.align		4
.L_75:
        /*0008*/ 	.byte	0x04, 0x17
        /*000a*/ 	.short	(.L_77 - .L_76)
.L_76:
        /*000c*/ 	.word	0x00000000
        /*0010*/ 	.short	0x0004
        /*0012*/ 	.short	0x0020
        /*0014*/ 	.byte	0x00, 0xf0, 0x05, 0x00


	//----- nvinfo : EIATTR_KPARAM_INFO
	.align		4
.L_77:
        /*0018*/ 	.byte	0x04, 0x17
        /*001a*/ 	.short	(.L_79 - .L_78)
.L_78:
        /*001c*/ 	.word	0x00000000
        /*0020*/ 	.short	0x0003
        /*0022*/ 	.short	0x0018
        /*0024*/ 	.byte	0x00, 0xf0, 0x21, 0x00


	//----- nvinfo : EIATTR_KPARAM_INFO
	.align		4
.L_79:
        /*0028*/ 	.byte	0x04, 0x17
        /*002a*/ 	.short	(.L_81 - .L_80)
.L_80:
        /*002c*/ 	.word	0x00000000
        /*0030*/ 	.short	0x0002
        /*0032*/ 	.short	0x0010
        /*0034*/ 	.byte	0x00, 0xf5, 0x21, 0x00


	//----- nvinfo : EIATTR_KPARAM_INFO
	.align		4
.L_81:
        /*0038*/ 	.byte	0x04, 0x17
        /*003a*/ 	.short	(.L_83 - .L_82)
.L_82:
        /*003c*/ 	.word	0x00000000
        /*0040*/ 	.short	0x0001
        /*0042*/ 	.short	0x0008
        /*0044*/ 	.byte	0x00, 0xf5, 0x21, 0x00


	//----- nvinfo : EIATTR_KPARAM_INFO
	.align		4
.L_83:
        /*0048*/ 	.byte	0x04, 0x17
        /*004a*/ 	.short	(.L_85 - .L_84)
.L_84:
        /*004c*/ 	.word	0x00000000
        /*0050*/ 	.short	0x0000
        /*0052*/ 	.short	0x0000
        /*0054*/ 	.byte	0x00, 0xf5, 0x21, 0x00


	//----- nvinfo : EIATTR_SPARSE_MMA_MASK
	.align		4
.L_85:
        /*0058*/ 	.byte	0x03, 0x50
        /*005a*/ 	.short	0x0000


	//----- nvinfo : EIATTR_MAXREG_COUNT
	.align		4
        /*005c*/ 	.byte	0x03, 0x1b
        /*005e*/ 	.short	0x00ff


	//----- nvinfo : EIATTR_MERCURY_ISA_VERSION
	.align		4
        /*0060*/ 	.byte	0x03, 0x5f
        /*0062*/ 	.short	0x0101


	//----- nvinfo : EIATTR_VRC_CTA_INIT_COUNT
	.align		4
        /*0064*/ 	.byte	0x02, 0x4a
	.zero		1
	.zero		1


	//----- nvinfo : EIATTR_EXIT_INSTR_OFFSETS
	.align		4
        /*0068*/ 	.byte	0x04, 0x1c
        /*006a*/ 	.short	(.L_87 - .L_86)


	//   ....[0]....
.L_86:
        /*006c*/ 	.word	0x00000240


	//----- nvinfo : EIATTR_CBANK_PARAM_SIZE
	.align		4
.L_87:
        /*0070*/ 	.byte	0x03, 0x19
        /*0072*/ 	.short	0x0021


	//----- nvinfo : EIATTR_PARAM_CBANK
	.align		4
        /*0074*/ 	.byte	0x04, 0x0a
        /*0076*/ 	.short	(.L_89 - .L_88)
	.align		4
.L_88:
        /*0078*/ 	.word	index@(.nv.constant0._Z8vmmul_ccPK6float2S1_PS_mb)
        /*007c*/ 	.short	0x0380
        /*007e*/ 	.short	0x0021


	//----- nvinfo : EIATTR_SW_WAR
	.align		4
.L_89:
        /*0080*/ 	.byte	0x04, 0x36
        /*0082*/ 	.short	(.L_91 - .L_90)
.L_90:
        /*0084*/ 	.word	0x00000008
.L_91:


//--------------------- .nv.info._Z8vmmul_csPK6float2PKfPS_mb --------------------------
	.section	.nv.info._Z8vmmul_csPK6float2PKfPS_mb,"",@"SHT_CUDA_INFO"
	.sectionflags	@""
	.align	4


	//----- nvinfo : EIATTR_CUDA_API_VERSION
	.align		4
        /*0000*/ 	.byte	0x04, 0x37
        /*0002*/ 	.short	(.L_93 - .L_92)
.L_92:
        /*0004*/ 	.word	0x00000082


	//----- nvinfo : EIATTR_KPARAM_INFO
	.align		4
.L_93:
        /*0008*/ 	.byte	0x04, 0x17
        /*000a*/ 	.short	(.L_95 - .L_94)
.L_94:
        /*000c*/ 	.word	0x00000000
        /*0010*/ 	.short	0x0004
        /*0012*/ 	.short	0x0020
        /*0014*/ 	.byte	0x00, 0xf0, 0x05, 0x00


	//----- nvinfo : EIATTR_KPARAM_INFO
	.align		4
.L_95:
        /*0018*/ 	.byte	0x04, 0x17
        /*001a*/ 	.short	(.L_97 - .L_96)
.L_96:
        /*001c*/ 	.word	0x00000000
        /*0020*/ 	.short	0x0003
        /*0022*/ 	.short	0x0018
        /*0024*/ 	.byte	0x00, 0xf0, 0x21, 0x00


	//----- nvinfo : EIATTR_KPARAM_INFO
	.align		4
.L_97:
        /*0028*/ 	.byte	0x04, 0x17
        /*002a*/ 	.short	(.L_99 - .L_98)
.L_98:
        /*002c*/ 	.word	0x00000000
        /*0030*/ 	.short	0x0002
        /*0032*/ 	.short	0x0010
        /*0034*/ 	.byte	0x00, 0xf5, 0x21, 0x00


	//----- nvinfo : EIATTR_KPARAM_INFO
	.align		4
.L_99:
        /*0038*/ 	.byte	0x04, 0x17
        /*003a*/ 	.short	(.L_101 - .L_100)
.L_100:
        /*003c*/ 	.word	0x00000000
        /*0040*/ 	.short	0x0001
        /*0042*/ 	.short	0x0008
        /*0044*/ 	.byte	0x00, 0xf5, 0x21, 0x00


	//----- nvinfo : EIATTR_KPARAM_INFO
	.align		4
.L_101:
        /*0048*/ 	.byte	0x04, 0x17
        /*004a*/ 	.short	(.L_103 - .L_102)
.L_102:
        /*004c*/ 	.word	0x00000000
        /*0050*/ 	.short	0x0000
        /*0052*/ 	.short	0x0000
        /*0054*/ 	.byte	0x00, 0xf5, 0x21, 0x00


	//----- nvinfo : EIATTR_SPARSE_MMA_MASK
	.align		4
.L_103:
        /*0058*/ 	.byte	0x03, 0x50
        /*005a*/ 	.short	0x0000


	//----- nvinfo : EIATTR_MAXREG_COUNT
	.align		4
        /*005c*/ 	.byte	0x03, 0x1b
        /*005e*/ 	.short	0x00ff


	//----- nvinfo : EIATTR_MERCURY_ISA_VERSION
	.align		4
        /*0060*/ 	.byte	0x03, 0x5f
        /*0062*/ 	.short	0x0101


	//----- nvinfo : EIATTR_VRC_CTA_INIT_COUNT
	.align		4
        /*0064*/ 	.byte	0x02, 0x4a
	.zero		1
	.zero		1


	//----- nvinfo : EIATTR_EXIT_INSTR_OFFSETS
	.align		4
        /*0068*/ 	.byte	0x04, 0x1c
        /*006a*/ 	.short	(.L_105 - .L_104)


	//   ....[0]....
.L_104:
        /*006c*/ 	.word	0x00000220


	//----- nvinfo : EIATTR_CBANK_PARAM_SIZE
	.align		4
.L_105:
        /*0070*/ 	.byte	0x03, 0x19
        /*0072*/ 	.short	0x0021


	//----- nvinfo : EIATTR_PARAM_CBANK
	.align		4
        /*0074*/ 	.byte	0x04, 0x0a
        /*0076*/ 	.short	(.L_107 - .L_106)
	.align		4
.L_106:
        /*0078*/ 	.word	index@(.nv.constant0._Z8vmmul_csPK6float2PKfPS_mb)
        /*007c*/ 	.short	0x0380
        /*007e*/ 	.short	0x0021


	//----- nvinfo : EIATTR_SW_WAR
	.align		4
.L_107:
        /*0080*/ 	.byte	0x04, 0x36
        /*0082*/ 	.short	(.L_109 - .L_108)
.L_108:
        /*0084*/ 	.word	0x00000008
.L_109:


//--------------------- .nv.info._Z8vmmul_scPKfPK6float2PS1_mb --------------------------
	.section	.nv.info._Z8vmmul_scPKfPK6float2PS1_mb,"",@"SHT_CUDA_INFO"
	.sectionflags	@""
	.align	4


	//----- nvinfo : EIATTR_CUDA_API_VERSION
	.align		4
        /*0000*/ 	.byte	0x04, 0x37
        /*0002*/ 	.short	(.L_111 - .L_110)
.L_110:
        /*0004*/ 	.word	0x00000082


	//----- nvinfo : EIATTR_KPARAM_INFO
	.align		4
.L_111:
        /*0008*/ 	.byte	0x04, 0x17
        /*000a*/ 	.short	(.L_113 - .L_112)
.L_112:
        /*000c*/ 	.word	0x00000000
        /*0010*/ 	.short	0x0004
        /*0012*/ 	.short	0x0020
        /*0014*/ 	.byte	0x00, 0xf0, 0x05, 0x00


	//----- nvinfo : EIATTR_KPARAM_INFO
	.align		4
.L_113:
        /*0018*/ 	.byte	0x04, 0x17
        /*001a*/ 	.short	(.L_115 - .L_114)
.L_114:
        /*001c*/ 	.word	0x00000000
        /*0020*/ 	.short	0x0003
        /*0022*/ 	.short	0x0018
        /*0024*/ 	.byte	0x00, 0xf0, 0x21, 0x00


	//----- nvinfo : EIATTR_KPARAM_INFO
	.align		4
.L_115:
        /*0028*/ 	.byte	0x04, 0x17
        /*002a*/ 	.short	(.L_117 - .L_116)
.L_116:
        /*002c*/ 	.word	0x00000000
        /*0030*/ 	.short	0x0002
        /*0032*/ 	.short	0x0010
        /*0034*/ 	.byte	0x00, 0xf5, 0x21, 0x00


	//----- nvinfo : EIATTR_KPARAM_INFO
	.align		4
.L_117:
        /*0038*/ 	.byte	0x04, 0x17
        /*003a*/ 	.short	(.L_119 - .L_118)
.L_118:
        /*003c*/ 	.word	0x00000000
        /*0040*/ 	.short	0x0001
        /*0042*/ 	.short	0x0008
        /*0044*/ 	.byte	0x00, 0xf5, 0x21, 0x00


	//----- nvinfo : EIATTR_KPARAM_INFO
	.align		4
.L_119:
        /*0048*/ 	.byte	0x04, 0x17
        /*004a*/ 	.short	(.L_121 - .L_120)
.L_120:
        /*004c*/ 	.word	0x00000000
        /*0050*/ 	.short	0x0000
        /*0052*/ 	.short	0x0000
        /*0054*/ 	.byte	0x00, 0xf5, 0x21, 0x00


	//----- nvinfo : EIATTR_SPARSE_MMA_MASK
	.align		4
.L_121:
        /*0058*/ 	.byte	0x03, 0x50
        /*005a*/ 	.short	0x0000


	//----- nvinfo : EIATTR_MAXREG_COUNT
	.align		4
        /*005c*/ 	.byte	0x03, 0x1b
        /*005e*/ 	.short	0x00ff


	//----- nvinfo : EIATTR_MERCURY_ISA_VERSION
	.align		4
        /*0060*/ 	.byte	0x03, 0x5f
        /*0062*/ 	.short	0x0101


	//----- nvinfo : EIATTR_VRC_CTA_INIT_COUNT
	.align		4
        /*0064*/ 	.byte	0x02, 0x4a
	.zero		1
	.zero		1


	//----- nvinfo : EIATTR_EXIT_INSTR_OFFSETS
	.align		4
        /*0068*/ 	.byte	0x04, 0x1c
        /*006a*/ 	.short	(.L_123 - .L_122)


	//   ....[0]....
.L_122:
        /*006c*/ 	.word	0x00000220


	//----- nvinfo : EIATTR_CBANK_PARAM_SIZE
	.align		4
.L_123:
        /*0070*/ 	.byte	0x03, 0x19
        /*0072*/ 	.short	0x0021


	//----- nvinfo : EIATTR_PARAM_CBANK
	.align		4
        /*0074*/ 	.byte	0x04, 0x0a
        /*0076*/ 	.short	(.L_125 - .L_124)
	.align		4
.L_124:
        /*0078*/ 	.word	index@(.nv.constant0._Z8vmmul_scPKfPK6float2PS1_mb)
        /*007c*/ 	.short	0x0380
        /*007e*/ 	.short	0x0021


	//----- nvinfo : EIATTR_SW_WAR
	.align		4
.L_125:
        /*0080*/ 	.byte	0x04, 0x36
        /*0082*/ 	.short	(.L_127 - .L_126)
.L_126:
        /*0084*/ 	.word	0x00000008
.L_127:


//--------------------- .nv.info._Z8vmmul_ssPKfS0_Pfmb --------------------------
	.section	.nv.info._Z8vmmul_ssPKfS0_Pfmb,"",@"SHT_CUDA_INFO"
	.sectionflags	@""
	.align	4


	//----- nvinfo : EIATTR_CUDA_API_VERSION
	.align		4
        /*0000*/ 	.byte	0x04, 0x37
        /*0002*/ 	.short	(.L_129 - .L_128)
.L_128:
        /*0004*/ 	.word	0x00000082


	//----- nvinfo : EIATTR_KPARAM_INFO
	.align		4
.L_129:
        /*0008*/ 	.byte	0x04, 0x17
        /*000a*/ 	.short	(.L_131 - .L_130)
.L_130:
        /*000c*/ 	.word	0x00000000
        /*0010*/ 	.short	0x0004
        /*0012*/ 	.short	0x0020
        /*0014*/ 	.byte	0x00, 0xf0, 0x05, 0x00


	//----- nvinfo : EIATTR_KPARAM_INFO
	.align		4
.L_131:
        /*0018*/ 	.byte	0x04, 0x17
        /*001a*/ 	.short	(.L_133 - .L_132)
.L_132:
        /*001c*/ 	.word	0x00000000
        /*0020*/ 	.short	0x0003
        /*0022*/ 	.short	0x0018
        /*0024*/ 	.byte	0x00, 0xf0, 0x21, 0x00


	//----- nvinfo : EIATTR_KPARAM_INFO
	.align		4
.L_133:
        /*0028*/ 	.byte	0x04, 0x17
        /*002a*/ 	.short	(.L_135 - .L_134)
.L_134:
        /*002c*/ 	.word	0x00000000
        /*0030*/ 	.short	0x0002
        /*0032*/ 	.short	0x0010
        /*0034*/ 	.byte	0x00, 0xf5, 0x21, 0x00


	//----- nvinfo : EIATTR_KPARAM_INFO
	.align		4
.L_135:
        /*0038*/ 	.byte	0x04, 0x17
        /*003a*/ 	.short	(.L_137 - .L_136)
.L_136:
        /*003c*/ 	.word	0x00000000
        /*0040*/ 	.short	0x0001
        /*0042*/ 	.short	0x0008
        /*0044*/ 	.byte	0x00, 0xf5, 0x21, 0x00


	//----- nvinfo : EIATTR_KPARAM_INFO
	.align		4
.L_137:
        /*0048*/ 	.byte	0x04, 0x17
        /*004a*/ 	.short	(.L_139 - .L_138)
.L_138:
        /*004c*/ 	.word	0x00000000
        /*0050*/ 	.short	0x0000
        /*0052*/ 	.short	0x0000
        /*0054*/ 	.byte	0x00, 0xf5, 0x21, 0x00


	//----- nvinfo : EIATTR_SPARSE_MMA_MASK
	.align		4
.L_139:
        /*0058*/ 	.byte	0x03, 0x50
        /*005a*/ 	.short	0x0000


	//----- nvinfo : EIATTR_MAXREG_COUNT
	.align		4
        /*005c*/ 	.byte	0x03, 0x1b
        /*005e*/ 	.short	0x00ff


	//----- nvinfo : EIATTR_MERCURY_ISA_VERSION
	.align		4
        /*0060*/ 	.byte	0x03, 0x5f
        /*0062*/ 	.short	0x0101


	//----- nvinfo : EIATTR_VRC_CTA_INIT_COUNT
	.align		4
        /*0064*/ 	.byte	0x02, 0x4a
	.zero		1
	.zero		1


	//----- nvinfo : EIATTR_EXIT_INSTR_OFFSETS
	.align		4
        /*0068*/ 	.byte	0x04, 0x1c
        /*006a*/ 	.short	(.L_141 - .L_140)


	//   ....[0]....
.L_140:
        /*006c*/ 	.word	0x00000210


	//----- nvinfo : EIATTR_CBANK_PARAM_SIZE
	.align		4
.L_141:
        /*0070*/ 	.byte	0x03, 0x19
        /*0072*/ 	.short	0x0021


	//----- nvinfo : EIATTR_PARAM_CBANK
	.align		4
        /*0074*/ 	.byte	0x04, 0x0a
        /*0076*/ 	.short	(.L_143 - .L_142)
	.align		4
.L_142:
        /*0078*/ 	.word	index@(.nv.constant0._Z8vmmul_ssPKfS0_Pfmb)
        /*007c*/ 	.short	0x0380
        /*007e*/ 	.short	0x0021


	//----- nvinfo : EIATTR_SW_WAR
	.align		4
.L_143:
        /*0080*/ 	.byte	0x04, 0x36
        /*0082*/ 	.short	(.L_145 - .L_144)
.L_144:
        /*0084*/ 	.word	0x00000008
.L_145:


//--------------------- .nv.callgraph             --------------------------
	.section	.nv.callgraph,"",@"SHT_CUDA_CALLGRAPH"
	.align	4
	.sectionentsize	8
	.align		4
        /*0000*/ 	.word	0x00000000
	.align		4
        /*0004*/ 	.word	0xffffffff
	.align		4
        /*0008*/ 	.word	0x00000000
	.align		4
        /*000c*/ 	.word	0xfffffffe
	.align		4
        /*0010*/ 	.word	0x00000000
	.align		4
        /*0014*/ 	.word	0xfffffffd
	.align		4
        /*0018*/ 	.word	0x00000000
	.align		4
        /*001c*/ 	.word	0xfffffffc


//--------------------- .text._Z10matmuls_ccPK6float2S1_PS_fm --------------------------
	.section	.text._Z10matmuls_ccPK6float2S1_PS_fm,"ax",@progbits
	.align	128
        .global         _Z10matmuls_ccPK6float2S1_PS_fm
        .type           _Z10matmuls_ccPK6float2S1_PS_fm,@function
        .size           _Z10matmuls_ccPK6float2S1_PS_fm,(.L_x_6 - _Z10matmuls_ccPK6float2S1_PS_fm)
        .other          _Z10matmuls_ccPK6float2S1_PS_fm,@"STO_CUDA_ENTRY STV_DEFAULT"
_Z10matmuls_ccPK6float2S1_PS_fm:
.text._Z10matmuls_ccPK6float2S1_PS_fm:
[----:B------:R-:W-:Y:S01]  /*0000*/  LDC R1, c[0x0][0x37c] ;  /* 0x0000df00ff017b82 */ /* 0x000fe20000000800 */
[----:B------:R-:W0:Y:S07]  /*0010*/  S2R R0, SR_TID.Y ;  /* 0x0000000000007919 */ /* 0x000e2e0000002200 */
[----:B------:R-:W1:Y:S01]  /*0020*/  S2UR UR4, SR_CTAID.X ;  /* 0x00000000000479c3 */ /* 0x000e620000002500 */
[----:B------:R-:W2:Y:S01]  /*0030*/  LDCU UR5, c[0x0][0x3a0] ;  /* 0x00007400ff0577ac */ /* 0x000ea20008000800 */
[----:B------:R-:W3:Y:S06]  /*0040*/  S2R R2, SR_TID.X ;  /* 0x0000000000027919 */ /* 0x000eec0000002100 */
[----:B------:R-:W0:Y:S08]  /*0050*/  S2UR UR6, SR_CTAID.Y ;  /* 0x00000000000679c3 */ /* 0x000e300000002600 */
[----:B------:R-:W0:Y:S01]  /*0060*/  LDC R3, c[0x0][0x364] ;  /* 0x0000d900ff037b82 */ /* 0x000e220000000800 */
[----:B--2---:R-:W-:-:S04]  /*0070*/  USHF.L.U32 UR5, UR5, 0x8, URZ ;  /* 0x0000000805057899 */ /* 0x004fc800080006ff */
[----:B------:R-:W-:-:S03]  /*0080*/  USHF.R.S32.HI UR5, URZ, 0x8, UR5 ;  /* 0x00000008ff057899 */ /* 0x000fc60008011405 */
[----:B------:R-:W3:Y:S01]  /*0090*/  LDC R9, c[0x0][0x360] ;  /* 0x0000d800ff097b82 */ /* 0x000ee20000000800 */
[----:B-1----:R-:W-:-:S04]  /*00a0*/  USHF.L.U32 UR4, UR4, 0x8, URZ ;  /* 0x0000000804047899 */ /* 0x002fc800080006ff */
[----:B------:R-:W-:-:S03]  /*00b0*/  USHF.R.S32.HI UR4, URZ, 0x8, UR4 ;  /* 0x00000008ff047899 */ /* 0x000fc60008011404 */
[----:B------:R-:W1:Y:S08]  /*00c0*/  LDC.64 R4, c[0x0][0x380] ;  /* 0x0000e000ff047b82 */ /* 0x000e700000000a00 */
[----:B------:R-:W2:Y:S01]  /*00d0*/  LDC.64 R6, c[0x0][0x388] ;  /* 0x0000e200ff067b82 */ /* 0x000ea20000000a00 */
[----:B0-----:R-:W-:Y:S01]  /*00e0*/  IMAD R0, R3, UR6, R0 ;  /* 0x0000000603007c24 */ /* 0x001fe2000f8e0200 */
[----:B------:R-:W0:Y:S04]  /*00f0*/  LDCU.64 UR6, c[0x0][0x358] ;  /* 0x00006b00ff0677ac */ /* 0x000e280008000a00 */
[----:B------:R-:W-:-:S04]  /*0100*/  SHF.L.U32 R0, R0, 0x8, RZ ;  /* 0x0000000800007819 */ /* 0x000fc800000006ff */
[----:B------:R-:W-:Y:S01]  /*0110*/  SHF.R.S32.HI R3, RZ, 0x8, R0 ;  /* 0x00000008ff037819 */ /* 0x000fe20000011400 */
[----:B---3--:R-:W-:Y:S01]  /*0120*/  IMAD R0, R9, UR4, R2 ;  /* 0x0000000409007c24 */ /* 0x008fe2000f8e0202 */
[----:B------:R-:W3:Y:S03]  /*0130*/  LDCU UR4, c[0x0][0x398] ;  /* 0x00007300ff0477ac */ /* 0x000ee60008000800 */
[----:B------:R-:W-:Y:S02]  /*0140*/  IMAD R9, R3, UR5, R0 ;  /* 0x0000000503097c24 */ /* 0x000fe4000f8e0200 */
[----:B------:R-:W4:Y:S02]  /*0150*/  LDC.64 R2, c[0x0][0x390] ;  /* 0x0000e400ff027b82 */ /* 0x000f240000000a00 */
[----:B-1----:R-:W-:-:S04]  /*0160*/  IMAD.WIDE R4, R9, 0x8, R4 ;  /* 0x0000000809047825 */ /* 0x002fc800078e0204 */
[C---:B--2---:R-:W-:Y:S02]  /*0170*/  IMAD.WIDE R6, R9.reuse, 0x8, R6 ;  /* 0x0000000809067825 */ /* 0x044fe400078e0206 */
[----:B0-----:R-:W2:Y:S04]  /*0180*/  LDG.E.64 R4, desc[UR6][R4.64] ;  /* 0x0000000604047981 */ /* 0x001ea8000c1e1b00 */
[----:B------:R-:W2:Y:S01]  /*0190*/  LDG.E.64 R6, desc[UR6][R6.64] ;  /* 0x0000000606067981 */ /* 0x000ea2000c1e1b00 */
[----:B----4-:R-:W-:-:S04]  /*01a0*/  IMAD.WIDE R2, R9, 0x8, R2 ;  /* 0x0000000809027825 */ /* 0x010fc800078e0202 */
[-C--:B--2---:R-:W-:Y:S01]  /*01b0*/  FMUL R11, R5, R7.reuse ;  /* 0x00000007050b7220 */ /* 0x084fe20000400000 */
[----:B------:R-:W-:-:S03]  /*01c0*/  FMUL R0, R4, R7 ;  /* 0x0000000704007220 */ /* 0x000fc60000400000 */
[-C--:B------:R-:W-:Y:S01]  /*01d0*/  FFMA R11, R4, R6.reuse, -R11 ;  /* 0x00000006040b7223 */ /* 0x080fe2000000080b */
[----:B------:R-:W-:-:S03]  /*01e0*/  FFMA R0, R5, R6, R0 ;  /* 0x0000000605007223 */ /* 0x000fc60000000000 */
[----:B---3--:R-:W-:Y:S01]  /*01f0*/  FMUL R8, R11, UR4 ;  /* 0x000000040b087c20 */ /* 0x008fe20008400000 */
[----:B------:R-:W-:-:S05]  /*0200*/  FMUL R9, R0, UR4 ;  /* 0x0000000400097c20 */ /* 0x000fca0008400000 */
[----:B------:R-:W-:Y:S01]  /*0210*/  STG.E.64 desc[UR6][R2.64], R8 ;  /* 0x0000000802007986 */ /* 0x000fe2000c101b06 */
[----:B------:R-:W-:Y:S05]  /*0220*/  EXIT ;  /* 0x000000000000794d */ /* 0x000fea0003800000 */
.L_x_0:
[----:B------:R-:W-:-:S00]  /*0230*/  BRA `(.L_x_0) ;  /* 0xfffffffc00fc7947 */ /* 0x000fc0000383ffff */
[----:B------:R-:W-:-:S00]  /*0240*/  NOP ;  /* 0x0000000000007918 */ /* 0x000fc00000000000 */
        /* <DEDUP_REMOVED lines=11> */
.L_x_6:


//--------------------- .text._Z9vmmuls_ccPK6float2S1_PS_fmb --------------------------
	.section	.text._Z9vmmuls_ccPK6float2S1_PS_fmb,"ax",@progbits
	.align	128
        .global         _Z9vmmuls_ccPK6float2S1_PS_fmb
        .type           _Z9vmmuls_ccPK6float2S1_PS_fmb,@function
        .size           _Z9vmmuls_ccPK6float2S1_PS_fmb,(.L_x_7 - _Z9vmmuls_ccPK6float2S1_PS_fmb)
        .other          _Z9vmmuls_ccPK6float2S1_PS_fmb,@"STO_CUDA_ENTRY STV_DEFAULT"
_Z9vmmuls_ccPK6float2S1_PS_fmb:
.text._Z9vmmuls_ccPK6float2S1_PS_fmb:
[----:B------:R-:W-:Y:S01]  /*0000*/  LDC R1, c[0x0][0x37c] ;  /* 0x0000df00ff017b82 */ /* 0x000fe20000000800 */
[----:B------:R-:W0:Y:S07]  /*0010*/  S2R R0, SR_TID.Y ;  /* 0x0000000000007919 */ /* 0x000e2e0000002200 */
[----:B------:R-:W1:Y:S01]  /*0020*/  S2UR UR4, SR_CTAID.X ;  /* 0x00000000000479c3 */ /* 0x000e620000002500 */
[----:B------:R-:W2:Y:S01]  /*0030*/  LDCU.U8 UR5, c[0x0][0x3a8] ;  /* 0x00007500ff0577ac */ /* 0x000ea20008000000 */
[----:B------:R-:W3:Y:S01]  /*0040*/  S2R R3, SR_TID.X ;  /* 0x0000000000037919 */ /* 0x000ee20000002100 */
[----:B------:R-:W4:Y:S05]  /*0050*/  LDCU UR6, c[0x0][0x3a0] ;  /* 0x00007400ff0677ac */ /* 0x000f2a0008000800 */
[----:B------:R-:W0:Y:S08]  /*0060*/  S2UR UR8, SR_CTAID.Y ;  /* 0x00000000000879c3 */ /* 0x000e300000002600 */
[----:B------:R-:W0:Y:S01]  /*0070*/  LDC R9, c[0x0][0x364] ;  /* 0x0000d900ff097b82 */ /* 0x000e220000000800 */
[----:B--2---:R-:W-:-:S02]  /*0080*/  UPRMT UR7, UR5, 0x8880, URZ ;  /* 0x0000888005077896 */ /* 0x004fc400080000ff */
[----:B----4-:R-:W-:-:S05]  /*0090*/  USHF.L.U32 UR5, UR6, 0x8, URZ ;  /* 0x0000000806057899 */ /* 0x010fca00080006ff */
[----:B------:R-:W3:Y:S01]  /*00a0*/  LDC R8, c[0x0][0x360] ;  /* 0x0000d800ff087b82 */ /* 0x000ee20000000800 */
[----:B-1----:R-:W-:Y:S01]  /*00b0*/  USHF.L.U32 UR4, UR4, 0x8, URZ ;  /* 0x0000000804047899 */ /* 0x002fe200080006ff */
[----:B------:R-:W-:Y:S01]  /*00c0*/  UMOV UR6, UR7 ;  /* 0x0000000700067c82 */ /* 0x000fe20008000000 */
[----:B------:R-:W-:Y:S01]  /*00d0*/  USHF.R.S32.HI UR5, URZ, 0x8, UR5 ;  /* 0x00000008ff057899 */ /* 0x000fe20008011405 */
[----:B------:R-:W-:Y:S01]  /*00e0*/  ISETP.NE.AND P0, PT, RZ, UR6, PT ;  /* 0x00000006ff007c0c */ /* 0x000fe2000bf05270 */
[----:B------:R-:W-:-:S03]  /*00f0*/  USHF.R.S32.HI UR4, URZ, 0x8, UR4 ;  /* 0x00000008ff047899 */ /* 0x000fc60008011404 */
[----:B------:R-:W1:Y:S08]  /*0100*/  LDC.64 R4, c[0x0][0x380] ;  /* 0x0000e000ff047b82 */ /* 0x000e700000000a00 */
[----:B------:R-:W2:Y:S01]  /*0110*/  LDC.64 R6, c[0x0][0x388] ;  /* 0x0000e200ff067b82 */ /* 0x000ea20000000a00 */
[----:B0-----:R-:W-:Y:S01]  /*0120*/  IMAD R0, R9, UR8, R0 ;  /* 0x0000000809007c24 */ /* 0x001fe2000f8e0200 */
[----:B------:R-:W0:Y:S04]  /*0130*/  LDCU.64 UR8, c[0x0][0x358] ;  /* 0x00006b00ff0877ac */ /* 0x000e280008000a00 */
[----:B------:R-:W-:Y:S01]  /*0140*/  SHF.L.U32 R2, R0, 0x8, RZ ;  /* 0x0000000800027819 */ /* 0x000fe200000006ff */
[----:B---3--:R-:W-:Y:S01]  /*0150*/  IMAD R3, R8, UR4, R3 ;  /* 0x0000000408037c24 */ /* 0x008fe2000f8e0203 */
[----:B------:R-:W3:Y:S02]  /*0160*/  LDCU UR4, c[0x0][0x398] ;  /* 0x00007300ff0477ac */ /* 0x000ee40008000800 */
[----:B------:R-:W-:-:S02]  /*0170*/  SHF.R.S32.HI R2, RZ, 0x8, R2 ;  /* 0x00000008ff027819 */ /* 0x000fc40000011402 */
[----:B------:R-:W-:-:S03]  /*0180*/  SEL R9, R0, R3, !P0 ;  /* 0x0000000300097207 */ /* 0x000fc60004000000 */
[----:B------:R-:W-:Y:S02]  /*0190*/  IMAD R11, R2, UR5, R3 ;  /* 0x00000005020b7c24 */ /* 0x000fe4000f8e0203 */
[----:B------:R-:W4:Y:S01]  /*01a0*/  LDC.64 R2, c[0x0][0x390] ;  /* 0x0000e400ff027b82 */ /* 0x000f220000000a00 */
        /* <DEDUP_REMOVED lines=13> */
.L_x_1:
        /* <DEDUP_REMOVED lines=16> */
.L_x_7:


//--------------------- .text._Z8vmmul_ccPK6float2S1_PS_mb --------------------------
	.section	.text._Z8vmmul_ccPK6float2S1_PS_mb,"ax",@progbits
	.align	128
        .global         _Z8vmmul_ccPK6float2S1_PS_mb
        .type           _Z8vmmul_ccPK6float2S1_PS_mb,@function
        .size           _Z8vmmul_ccPK6float2S1_PS_mb,(.L_x_8 - _Z8vmmul_ccPK6float2S1_PS_mb)
        .other          _Z8vmmul_ccPK6float2S1_PS_mb,@"STO_CUDA_ENTRY STV_DEFAULT"
_Z8vmmul_ccPK6float2S1_PS_mb:
.text._Z8vmmul_ccPK6float2S1_PS_mb:
        /* <DEDUP_REMOVED lines=21> */
[----:B---3--:R-:W-:-:S03]  /*0150*/  IMAD R3, R8, UR4, R3 ;  /* 0x0000000408037c24 */ /* 0x008fc6000f8e0203 */
[----:B------:R-:W-:Y:S02]  /*0160*/  SHF.R.S32.HI R2, RZ, 0x8, R2 ;  /* 0x00000008ff027819 */ /* 0x000fe40000011402 */
[----:B------:R-:W-:-:S03]  /*0170*/  SEL R9, R0, R3, !P0 ;  /* 0x0000000300097207 */ /* 0x000fc60004000000 */
[----:B------:R-:W-:Y:S02]  /*0180*/  IMAD R11, R2, UR5, R3 ;  /* 0x00000005020b7c24 */ /* 0x000fe4000f8e0203 */
[----:B------:R-:W3:Y:S01]  /*0190*/  LDC.64 R2, c[0x0][0x390] ;  /* 0x0000e400ff027b82 */ /* 0x000ee20000000a00 */
[----:B-1----:R-:W-:-:S04]  /*01a0*/  IMAD.WIDE R4, R9, 0x8, R4 ;  /* 0x0000000809047825 */ /* 0x002fc800078e0204 */
[C---:B--2---:R-:W-:Y:S02]  /*01b0*/  IMAD.WIDE R6, R11.reuse, 0x8, R6 ;  /* 0x000000080b067825 */ /* 0x044fe400078e0206 */
[----:B0-----:R-:W2:Y:S04]  /*01c0*/  LDG.E.64 R4, desc[UR8][R4.64] ;  /* 0x0000000804047981 */ /* 0x001ea8000c1e1b00 */
[----:B------:R-:W2:Y:S01]  /*01d0*/  LDG.E.64 R6, desc[UR8][R6.64] ;  /* 0x0000000806067981 */ /* 0x000ea2000c1e1b00 */
[----:B---3--:R-:W-:-:S04]  /*01e0*/  IMAD.WIDE R2, R11, 0x8, R2 ;  /* 0x000000080b027825 */ /* 0x008fc800078e0202 */
[-C--:B--2---:R-:W-:Y:S01]  /*01f0*/  FMUL R9, R5, R7.reuse ;  /* 0x0000000705097220 */ /* 0x084fe20000400000 */
[----:B------:R-:W-:-:S03]  /*0200*/  FMUL R0, R4, R7 ;  /* 0x0000000704007220 */ /* 0x000fc60000400000 */
[-C--:B------:R-:W-:Y:S01]  /*0210*/  FFMA R8, R4, R6.reuse, -R9 ;  /* 0x0000000604087223 */ /* 0x080fe20000000809 */
[----:B------:R-:W-:-:S05]  /*0220*/  FFMA R9, R5, R6, R0 ;  /* 0x0000000605097223 */ /* 0x000fca0000000000 */
[----:B------:R-:W-:Y:S01]  /*0230*/  STG.E.64 desc[UR8][R2.64], R8 ;  /* 0x0000000802007986 */ /* 0x000fe2000c101b08 */
[----:B------:R-:W-:Y:S05]  /*0240*/  EXIT ;  /* 0x000000000000794d */ /* 0x000fea0003800000 */
.L_x_2:
        /* <DEDUP_REMOVED lines=11> */
.L_x_8:


//--------------------- .text._Z8vmmul_csPK6float2PKfPS_mb --------------------------
	.section	.text._Z8vmmul_csPK6float2PKfPS_mb,"ax",@progbits
	.align	128
        .global         _Z8vmmul_csPK6float2PKfPS_mb
        .type           _Z8vmmul_csPK6float2PKfPS_mb,@function
        .size           _Z8vmmul_csPK6float2PKfPS_mb,(.L_x_9 - _Z8vmmul_csPK6float2PKfPS_mb)
        .other          _Z8vmmul_csPK6float2PKfPS_mb,@"STO_CUDA_ENTRY STV_DEFAULT"
_Z8vmmul_csPK6float2PKfPS_mb:
.text._Z8vmmul_csPK6float2PKfPS_mb:
        /* <DEDUP_REMOVED lines=25> */
[----:B------:R-:W3:Y:S02]  /*0190*/  LDC.64 R2, c[0x0][0x390] ;  /* 0x0000e400ff027b82 */ /* 0x000ee40000000a00 */
[----:B-1----:R-:W-:-:S04]  /*01a0*/  IMAD.WIDE R4, R11, 0x4, R4 ;  /* 0x000000040b047825 */ /* 0x002fc800078e0204 */
[----:B--2---:R-:W-:Y:S02]  /*01b0*/  IMAD.WIDE R6, R9, 0x8, R6 ;  /* 0x0000000809067825 */ /* 0x004fe400078e0206 */
[----:B0-----:R-:W2:Y:S04]  /*01c0*/  LDG.E R4, desc[UR8][R4.64] ;  /* 0x0000000804047981 */ /* 0x001ea8000c1e1900 */
[----:B------:R-:W2:Y:S01]  /*01d0*/  LDG.E.64 R6, desc[UR8][R6.64] ;  /* 0x0000000806067981 */ /* 0x000ea2000c1e1b00 */
[----:B---3--:R-:W-:-:S04]  /*01e0*/  IMAD.WIDE R2, R11, 0x8, R2 ;  /* 0x000000080b027825 */ /* 0x008fc800078e0202 */
[C---:B--2---:R-:W-:Y:S01]  /*01f0*/  FMUL R8, R4.reuse, R6 ;  /* 0x0000000604087220 */ /* 0x044fe20000400000 */
[----:B------:R-:W-:-:S05]  /*0200*/  FMUL R9, R4, R7 ;  /* 0x0000000704097220 */ /* 0x000fca0000400000 */
[----:B------:R-:W-:Y:S01]  /*0210*/  STG.E.64 desc[UR8][R2.64], R8 ;  /* 0x0000000802007986 */ /* 0x000fe2000c101b08 */
[----:B------:R-:W-:Y:S05]  /*0220*/  EXIT ;  /* 0x000000000000794d */ /* 0x000fea0003800000 */
.L_x_3:
        /* <DEDUP_REMOVED lines=13> */
.L_x_9:


//--------------------- .text._Z8vmmul_scPKfPK6float2PS1_mb --------------------------
	.section	.text._Z8vmmul_scPKfPK6float2PS1_mb,"ax",@progbits
	.align	128
        .global         _Z8vmmul_scPKfPK6float2PS1_mb
        .type           _Z8vmmul_scPKfPK6float2PS1_mb,@function
        .size           _Z8vmmul_scPKfPK6float2PS1_mb,(.L_x_10 - _Z8vmmul_scPKfPK6float2PS1_mb)
        .other          _Z8vmmul_scPKfPK6float2PS1_mb,@"STO_CUDA_ENTRY STV_DEFAULT"
_Z8vmmul_scPKfPK6float2PS1_mb:
.text._Z8vmmul_scPKfPK6float2PS1_mb:
        /* <DEDUP_REMOVED lines=28> */
[----:B0-----:R-:W2:Y:S04]  /*01c0*/  LDG.E R4, desc[UR8][R4.64] ;  /* 0x0000000804047981 */ /* 0x001ea8000c1e1900 */
[----:B------:R-:W2:Y:S01]  /*01d0*/  LDG.E.64 R6, desc[UR8][R6.64] ;  /* 0x0000000806067981 */ /* 0x000ea2000c1e1b00 */
[----:B---3--:R-:W-:-:S04]  /*01e0*/  IMAD.WIDE R2, R11, 0x8, R2 ;  /* 0x000000080b027825 */ /* 0x008fc800078e0202 */
[C---:B--2---:R-:W-:Y:S01]  /*01f0*/  FMUL R8, R4.reuse, R6 ;  /* 0x0000000604087220 */ /* 0x044fe20000400000 */
[----:B------:R-:W-:-:S05]  /*0200*/  FMUL R9, R4, R7 ;  /* 0x0000000704097220 */ /* 0x000fca0000400000 */
[----:B------:R-:W-:Y:S01]  /*0210*/  STG.E.64 desc[UR8][R2.64], R8 ;  /* 0x0000000802007986 */ /* 0x000fe2000c101b08 */
[----:B------:R-:W-:Y:S05]  /*0220*/  EXIT ;  /* 0x000000000000794d */ /* 0x000fea0003800000 */
.L_x_4:
        /* <DEDUP_REMOVED lines=13> */
.L_x_10:


//--------------------- .text._Z8vmmul_ssPKfS0_Pfmb --------------------------
	.section	.text._Z8vmmul_ssPKfS0_Pfmb,"ax",@progbits
	.align	128
        .global         _Z8vmmul_ssPKfS0_Pfmb
        .type           _Z8vmmul_ssPKfS0_Pfmb,@function
        .size           _Z8vmmul_ssPKfS0_Pfmb,(.L_x_11 - _Z8vmmul_ssPKfS0_Pfmb)
        .other          _Z8vmmul_ssPKfS0_Pfmb,@"STO_CUDA_ENTRY STV_DEFAULT"
_Z8vmmul_ssPKfS0_Pfmb:
.text._Z8vmmul_ssPKfS0_Pfmb:
        /* <DEDUP_REMOVED lines=29> */
[----:B------:R-:W2:Y:S01]  /*01d0*/  LDG.E R5, desc[UR8][R4.64] ;  /* 0x0000000804057981 */ /* 0x000ea2000c1e1900 */
[----:B---3--:R-:W-:-:S04]  /*01e0*/  IMAD.WIDE R6, R11, 0x4, R6 ;  /* 0x000000040b067825 */ /* 0x008fc800078e0206 */
[----:B--2---:R-:W-:-:S05]  /*01f0*/  FMUL R9, R2, R5 ;  /* 0x0000000502097220 */ /* 0x004fca0000400000 */
[----:B------:R-:W-:Y:S01]  /*0200*/  STG.E desc[UR8][R6.64], R9 ;  /* 0x0000000906007986 */ /* 0x000fe2000c101908 */
[----:B------:R-:W-:Y:S05]  /*0210*/  EXIT ;  /* 0x000000000000794d */ /* 0x000fea0003800000 */
.L_x_5:
        /* <DEDUP_REMOVED lines=14> */
.L_x_11:


//--------------------- .nv.shared.reserved.0     --------------------------
	.section	.nv.shared.reserved.0,"aw",@nobits
	.weak		__nv_reservedSMEM_offset_0_alias
	.size		__nv_reservedSMEM_offset_0_alias, 0, 64
	.other		__nv_reservedSMEM_offset_0_alias,@"STO_CUDA_RESERVED_SHARED STV_DEFAULT"
__nv_reservedSMEM_offset_0_alias:
	.zero		0
	.zero		64


//--------------------- .nv.constant0._Z10matmuls_ccPK6float2S1_PS_fm --------------------------
	.section	.nv.constant0._Z10matmuls_ccPK6float2S1_PS_fm,"a",@progbits
	.sectionflags	@""
	.align	4
.nv.constant0._Z10matmuls_ccPK6float2S1_PS_fm:
	.zero		936


//--------------------- .nv.constant0._Z9vmmuls_ccPK6float2S1_PS_fmb --------------------------
	.section	.nv.constant0._Z9vmmuls_ccPK6float2S1_PS_fmb,"a",@progbits
	.sectionflags	@""
	.align	4
.nv.constant0._Z9vmmuls_ccPK6float2S1_PS_fmb:
	.zero		937


//--------------------- .nv.constant0._Z8vmmul_ccPK6float2S1_PS_mb --------------------------
	.section	.nv.constant0._Z8vmmul_ccPK6float2S1_PS_mb,"a",@progbits
	.sectionflags	@""
	.align	4
.nv.constant0._Z8vmmul_ccPK6float2S1_PS_mb:
	.zero		929


//--------------------- .nv.constant0._Z8vmmul_csPK6float2PKfPS_mb --------------------------
	.section	.nv.constant0._Z8vmmul_csPK6float2PKfPS_mb,"a",@progbits
	.sectionflags	@""
	.align	4
.nv.constant0._Z8vmmul_csPK6float2PKfPS_mb:
	.zero		929


//--------------------- .nv.constant0._Z8vmmul_scPKfPK6float2PS1_mb --------------------------
	.section	.nv.constant0._Z8vmmul_scPKfPK6float2PS1_mb,"a",@progbits
	.sectionflags	@""
	.align	4
.nv.constant0._Z8vmmul_scPKfPK6float2PS1_mb:
	.zero		929


//--------------------- .nv.constant0._Z8vmmul_ssPKfS0_Pfmb --------------------------
	.section	.nv.constant0._Z8vmmul_ssPKfS0_Pfmb,"a",@progbits
	.sectionflags	@""
	.align	4
.nv.constant0._Z8vmmul_ssPKfS0_Pfmb:
	.zero		929


//--------------------- SYMBOLS --------------------------

	.type		.nv.reservedSmem.offset0,@object
	.size		.nv.reservedSmem.offset0,0x4
